	.headerflags	@"EF_CUDA_TEXMODE_UNIFIED EF_CUDA_64BIT_ADDRESS EF_CUDA_ACCELERATORS EF_CUDA_SM90 EF_CUDA_VIRTUAL_SM(EF_CUDA_SM90)"
	.elftype	@"ET_EXEC"


//--------------------- .nv.info                  --------------------------
	.section	.nv.info,"",@"SHT_CUDA_INFO"
	.align	4


	//----- nvinfo : EIATTR_REGCOUNT
	.align		4
        /*0000*/ 	.byte	0x04, 0x2f
        /*0002*/ 	.short	(.L_3 - .L_2)
	.align		4
.L_2:
        /*0004*/ 	.word	index@(triton_poi_fused__native_batch_norm_legit_no_training_cat_relu_43)
        /*0008*/ 	.word	0x0000001e


	//----- nvinfo : EIATTR_MIN_STACK_SIZE
	.align		4
.L_3:
        /*000c*/ 	.byte	0x04, 0x12
        /*000e*/ 	.short	(.L_5 - .L_4)
	.align		4
.L_4:
        /*0010*/ 	.word	index@(triton_poi_fused__native_batch_norm_legit_no_training_cat_relu_43)
        /*0014*/ 	.word	0x00000000


	//----- nvinfo : EIATTR_FRAME_SIZE
	.align		4
.L_5:
        /*0018*/ 	.byte	0x04, 0x11
        /*001a*/ 	.short	(.L_7 - .L_6)
	.align		4
.L_6:
        /*001c*/ 	.word	index@(triton_poi_fused__native_batch_norm_legit_no_training_cat_relu_43)
        /*0020*/ 	.word	0x00000000


	//----- nvinfo : EIATTR_MIN_STACK_SIZE
	.align		4
.L_7:
        /*0024*/ 	.byte	0x04, 0x12
        /*0026*/ 	.short	(.L_9 - .L_8)
	.align		4
.L_8:
        /*0028*/ 	.word	index@(triton_poi_fused__native_batch_norm_legit_no_training_cat_relu_43)
        /*002c*/ 	.word	0x00000000
.L_9:


//--------------------- .nv.info.triton_poi_fused__native_batch_norm_legit_no_training_cat_relu_43 --------------------------
	.section	.nv.info.triton_poi_fused__native_batch_norm_legit_no_training_cat_relu_43,"",@"SHT_CUDA_INFO"
	.sectionflags	@""
	.align	4


	//----- nvinfo : EIATTR_CUDA_API_VERSION
	.align		4
        /*0000*/ 	.byte	0x04, 0x37
        /*0002*/ 	.short	(.L_11 - .L_10)
.L_10:
        /*0004*/ 	.word	0x0000007c


	//----- nvinfo : EIATTR_KPARAM_INFO
	.align		4
.L_11:
        /*0008*/ 	.byte	0x04, 0x17
        /*000a*/ 	.short	(.L_13 - .L_12)
.L_12:
        /*000c*/ 	.word	0x00000000
        /*0010*/ 	.short	0x0009
        /*0012*/ 	.short	0x0048
        /*0014*/ 	.byte	0x00, 0xf0, 0x11, 0x00


	//----- nvinfo : EIATTR_KPARAM_INFO
	.align		4
.L_13:
        /*0018*/ 	.byte	0x04, 0x17
        /*001a*/ 	.short	(.L_15 - .L_14)
.L_14:
        /*001c*/ 	.word	0x00000000
        /*0020*/ 	.short	0x0008
        /*0022*/ 	.short	0x0040
        /*0024*/ 	.byte	0x00, 0xf4, 0x21, 0x00


	//----- nvinfo : EIATTR_KPARAM_INFO
	.align		4
.L_15:
        /*0028*/ 	.byte	0x04, 0x17
        /*002a*/ 	.short	(.L_17 - .L_16)
.L_16:
        /*002c*/ 	.word	0x00000000
        /*0030*/ 	.short	0x0007
        /*0032*/ 	.short	0x0038
        /*0034*/ 	.byte	0x00, 0xf4, 0x21, 0x00


	//----- nvinfo : EIATTR_KPARAM_INFO
	.align		4
.L_17:
        /*0038*/ 	.byte	0x04, 0x17
        /*003a*/ 	.short	(.L_19 - .L_18)
.L_18:
        /*003c*/ 	.word	0x00000000
        /*0040*/ 	.short	0x0006
        /*0042*/ 	.short	0x0030
        /*0044*/ 	.byte	0x00, 0xf4, 0x21, 0x00


	//----- nvinfo : EIATTR_KPARAM_INFO
	.align		4
.L_19:
        /*0048*/ 	.byte	0x04, 0x17
        /*004a*/ 	.short	(.L_21 - .L_20)
.L_20:
        /*004c*/ 	.word	0x00000000
        /*0050*/ 	.short	0x0005
        /*0052*/ 	.short	0x0028
        /*0054*/ 	.byte	0x00, 0xf4, 0x21, 0x00


	//----- nvinfo : EIATTR_KPARAM_INFO
	.align		4
.L_21:
        /*0058*/ 	.byte	0x04, 0x17
        /*005a*/ 	.short	(.L_23 - .L_22)
.L_22:
        /*005c*/ 	.word	0x00000000
        /*0060*/ 	.short	0x0004
        /*0062*/ 	.short	0x0020
        /*0064*/ 	.byte	0x00, 0xf4, 0x21, 0x00


	//----- nvinfo : EIATTR_KPARAM_INFO
	.align		4
.L_23:
        /*0068*/ 	.byte	0x04, 0x17
        /*006a*/ 	.short	(.L_25 - .L_24)
.L_24:
        /*006c*/ 	.word	0x00000000
        /*0070*/ 	.short	0x0003
        /*0072*/ 	.short	0x0018
        /*0074*/ 	.byte	0x00, 0xf4, 0x21, 0x00


	//----- nvinfo : EIATTR_KPARAM_INFO
	.align		4
.L_25:
        /*0078*/ 	.byte	0x04, 0x17
        /*007a*/ 	.short	(.L_27 - .L_26)
.L_26:
        /*007c*/ 	.word	0x00000000
        /*0080*/ 	.short	0x0002
        /*0082*/ 	.short	0x0010
        /*0084*/ 	.byte	0x00, 0xf4, 0x21, 0x00


	//----- nvinfo : EIATTR_KPARAM_INFO
	.align		4
.L_27:
        /*0088*/ 	.byte	0x04, 0x17
        /*008a*/ 	.short	(.L_29 - .L_28)
.L_28:
        /*008c*/ 	.word	0x00000000
        /*0090*/ 	.short	0x0001
        /*0092*/ 	.short	0x0008
        /*0094*/ 	.byte	0x00, 0xf4, 0x21, 0x00


	//----- nvinfo : EIATTR_KPARAM_INFO
	.align		4
.L_29:
        /*0098*/ 	.byte	0x04, 0x17
        /*009a*/ 	.short	(.L_31 - .L_30)
.L_30:
        /*009c*/ 	.word	0x00000000
        /*00a0*/ 	.short	0x0000
        /*00a2*/ 	.short	0x0000
        /*00a4*/ 	.byte	0x00, 0xf4, 0x21, 0x00


	//----- nvinfo : EIATTR_SPARSE_MMA_MASK
	.align		4
.L_31:
        /*00a8*/ 	.byte	0x03, 0x50
        /*00aa*/ 	.short	0x0000


	//----- nvinfo : EIATTR_MAXREG_COUNT
	.align		4
        /*00ac*/ 	.byte	0x03, 0x1b
        /*00ae*/ 	.short	0x00ff


	//----- nvinfo : EIATTR_EXIT_INSTR_OFFSETS
	.align		4
        /*00b0*/ 	.byte	0x04, 0x1c
        /*00b2*/ 	.short	(.L_33 - .L_32)


	//   ....[0]....
.L_32:
        /*00b4*/ 	.word	0x00000790


	//   ....[1]....
        /*00b8*/ 	.word	0x000007b0


	//----- nvinfo : EIATTR_REQNTID
	.align		4
.L_33:
        /*00bc*/ 	.byte	0x04, 0x10
        /*00be*/ 	.short	(.L_35 - .L_34)
.L_34:
        /*00c0*/ 	.word	0x00000100
        /*00c4*/ 	.word	0x00000001
        /*00c8*/ 	.word	0x00000001


	//----- nvinfo : EIATTR_CBANK_PARAM_SIZE
	.align		4
.L_35:
        /*00cc*/ 	.byte	0x03, 0x19
        /*00ce*/ 	.short	0x004c


	//----- nvinfo : EIATTR_PARAM_CBANK
	.align		4
        /*00d0*/ 	.byte	0x04, 0x0a
        /*00d2*/ 	.short	(.L_37 - .L_36)
	.align		4
.L_36:
        /*00d4*/ 	.word	index@(.nv.constant0.triton_poi_fused__native_batch_norm_legit_no_training_cat_relu_43)
        /*00d8*/ 	.short	0x0210
        /*00da*/ 	.short	0x004c


	//----- nvinfo : EIATTR_SW_WAR
	.align		4
.L_37:
        /*00dc*/ 	.byte	0x04, 0x36
        /*00de*/ 	.short	(.L_39 - .L_38)
.L_38:
        /*00e0*/ 	.word	0x00000008
.L_39:


//--------------------- .nv.callgraph             --------------------------
	.section	.nv.callgraph,"",@"SHT_CUDA_CALLGRAPH"
	.align	4
	.sectionentsize	8
	.align		4
        /*0000*/ 	.word	0x00000000
	.align		4
        /*0004*/ 	.word	0xffffffff
	.align		4
        /*0008*/ 	.word	0x00000000
	.align		4
        /*000c*/ 	.word	0xfffffffe
	.align		4
        /*0010*/ 	.word	0x00000000
	.align		4
        /*0014*/ 	.word	0xfffffffd
	.align		4
        /*0018*/ 	.word	0x00000000
	.align		4
        /*001c*/ 	.word	0xfffffffc


//--------------------- .nv.constant4             --------------------------
	.section	.nv.constant4,"a",@progbits
	.align	8
	.align		8
.nv.constant4:
        /*0000*/ 	.dword	_$_str
	.align		8
        /*0008*/ 	.dword	_$_str_$_2


//--------------------- .text.triton_poi_fused__native_batch_norm_legit_no_training_cat_relu_43 --------------------------
	.section	.text.triton_poi_fused__native_batch_norm_legit_no_training_cat_relu_43,"ax",@progbits
	.align	128
        .global         triton_poi_fused__native_batch_norm_legit_no_training_cat_relu_43
        .type           triton_poi_fused__native_batch_norm_legit_no_training_cat_relu_43,@function
        .size           triton_poi_fused__native_batch_norm_legit_no_training_cat_relu_43,(.L_x_1 - triton_poi_fused__native_batch_norm_legit_no_training_cat_relu_43)
        .other          triton_poi_fused__native_batch_norm_legit_no_training_cat_relu_43,@"STO_CUDA_ENTRY STV_DEFAULT"
triton_poi_fused__native_batch_norm_legit_no_training_cat_relu_43:
.text.triton_poi_fused__native_batch_norm_legit_no_training_cat_relu_43:
[----:B------:R-:W0:Y:S01]  /*0000*/  LDC R1, c[0x0][0x28] ;  /* 0x00000a00ff017b82 */ /* 0x000e220000000800 */
[----:B------:R-:W1:Y:S01]  /*0010*/  S2R R0, SR_TID.X ;  /* 0x0000000000007919 */ /* 0x000e620000002100 */
[----:B------:R-:W-:-:S06]  /*0020*/  IMAD.MOV.U32 R8, RZ, RZ, RZ ;  /* 0x000000ffff087224 */ /* 0x000fcc00078e00ff */
[----:B------:R-:W2:Y:S01]  /*0030*/  LDC.64 R4, c[0x0][0x230] ;  /* 0x00008c00ff047b82 */ /* 0x000ea20000000a00 */
[----:B------:R-:W-:Y:S01]  /*0040*/  ULDC.64 UR4, c[0x0][0x208] ;  /* 0x0000820000047ab9 */ /* 0x000fe20000000a00 */
[----:B------:R-:W3:Y:S01]  /*0050*/  S2R R3, SR_CTAID.X ;  /* 0x0000000000037919 */ /* 0x000ee20000002500 */
[----:B------:R-:W-:-:S05]  /*0060*/  ULDC.64 UR6, c[0x0][0x220] ;  /* 0x0000880000067ab9 */ /* 0x000fca0000000a00 */
[----:B------:R-:W4:Y:S08]  /*0070*/  LDC.64 R22, c[0x0][0x218] ;  /* 0x00008600ff167b82 */ /* 0x000f300000000a00 */
[----:B------:R-:W5:Y:S08]  /*0080*/  LDC.64 R26, c[0x0][0x210] ;  /* 0x00008400ff1a7b82 */ /* 0x000f700000000a00 */
[----:B------:R-:W2:Y:S01]  /*0090*/  LDC.64 R20, c[0x0][0x228] ;  /* 0x00008a00ff147b82 */ /* 0x000ea20000000a00 */
[----:B-1----:R-:W-:-:S07]  /*00a0*/  IMAD.SHL.U32 R0, R0, 0x2, RZ ;  /* 0x0000000200007824 */ /* 0x002fce00078e00ff */
[----:B------:R-:W1:Y:S01]  /*00b0*/  LDC.64 R14, c[0x0][0x238] ;  /* 0x00008e00ff0e7b82 */ /* 0x000e620000000a00 */
[----:B------:R-:W-:-:S05]  /*00c0*/  LOP3.LUT R0, R0, 0x1fe, RZ, 0xc0, !PT ;  /* 0x000001fe00007812 */ /* 0x000fca00078ec0ff */
[----:B---3--:R-:W-:-:S05]  /*00d0*/  IMAD R3, R3, 0x200, R0 ;  /* 0x0000020003037824 */ /* 0x008fca00078e0200 */
[----:B------:R-:W-:Y:S02]  /*00e0*/  SHF.R.S32.HI R2, RZ, 0x1f, R3 ;  /* 0x0000001fff027819 */ /* 0x000fe40000011403 */
[----:B------:R-:W-:Y:S02]  /*00f0*/  ISETP.GE.AND P0, PT, R3, 0x16c00, PT ;  /* 0x00016c000300780c */ /* 0x000fe40003f06270 */
[----:B------:R-:W-:Y:S01]  /*0100*/  LEA.HI R0, R2, R3, RZ, 0x4 ;  /* 0x0000000302007211 */ /* 0x000fe200078f20ff */
[----:B------:R-:W-:-:S03]  /*0110*/  IMAD.MOV.U32 R2, RZ, RZ, RZ ;  /* 0x000000ffff027224 */ /* 0x000fc600078e00ff */
[----:B------:R-:W-:Y:S01]  /*0120*/  SHF.R.S32.HI R9, RZ, 0x4, R0 ;  /* 0x00000004ff097819 */ /* 0x000fe20000011400 */
[----:B------:R-:W-:-:S04]  /*0130*/  IMAD.HI R2, R3, -0x4bf4bf4b, R2 ;  /* 0xb40b40b503027827 */ /* 0x000fc800078e0202 */
[----:B------:R-:W-:Y:S01]  /*0140*/  IMAD.HI R6, R9, -0x4bf4bf4b, R8 ;  /* 0xb40b40b509067827 */ /* 0x000fe200078e0208 */
[----:B------:R-:W-:-:S04]  /*0150*/  SHF.R.U32.HI R11, RZ, 0x1f, R2 ;  /* 0x0000001fff0b7819 */ /* 0x000fc80000011602 */
[----:B------:R-:W-:-:S04]  /*0160*/  SHF.R.U32.HI R7, RZ, 0x1f, R6 ;  /* 0x0000001fff077819 */ /* 0x000fc80000011606 */
[----:B------:R-:W-:Y:S02]  /*0170*/  LEA.HI.SX32 R17, R6, R7, 0x16 ;  /* 0x0000000706117211 */ /* 0x000fe400078fb2ff */
[----:B------:R-:W-:Y:S02]  /*0180*/  LEA.HI.SX32 R7, R2, R11, 0x12 ;  /* 0x0000000b02077211 */ /* 0x000fe400078f92ff */
[----:B------:R-:W-:Y:S01]  /*0190*/  LOP3.LUT R2, R0, 0xfffffff0, RZ, 0xc0, !PT ;  /* 0xfffffff000027812 */ /* 0x000fe200078ec0ff */
[----:B------:R-:W-:Y:S02]  /*01a0*/  IMAD R17, R17, -0x5b0, R9 ;  /* 0xfffffa5011117824 */ /* 0x000fe400078e0209 */
[----:B------:R-:W-:Y:S02]  /*01b0*/  IMAD R9, R7, 0x5980, RZ ;  /* 0x0000598007097824 */ /* 0x000fe400078e02ff */
[----:B------:R-:W-:Y:S02]  /*01c0*/  IMAD.IADD R2, R3, 0x1, -R2 ;  /* 0x0000000103027824 */ /* 0x000fe400078e0a02 */
[----:B------:R-:W-:-:S02]  /*01d0*/  IMAD.SHL.U32 R8, R17, 0x10, RZ ;  /* 0x0000001011087824 */ /* 0x000fc400078e00ff */
[----:B------:R-:W-:Y:S01]  /*01e0*/  IMAD.MOV.U32 R0, RZ, RZ, RZ ;  /* 0x000000ffff007224 */ /* 0x000fe200078e00ff */
[----:B------:R-:W-:Y:S01]  /*01f0*/  SHF.R.S32.HI R10, RZ, 0x1f, R2 ;  /* 0x0000001fff0a7819 */ /* 0x000fe20000011402 */
[----:B--2---:R-:W-:Y:S01]  /*0200*/  IMAD.WIDE R4, R17, 0x4, R4 ;  /* 0x0000000411047825 */ /* 0x004fe200078e0204 */
[----:B------:R-:W-:Y:S02]  /*0210*/  IADD3 R11, P1, P2, R8, R2, R9 ;  /* 0x00000002080b7210 */ /* 0x000fe40007a3e009 */
[----:B------:R-:W-:Y:S01]  /*0220*/  SHF.R.S32.HI R8, RZ, 0x1f, R8 ;  /* 0x0000001fff087819 */ /* 0x000fe20000011408 */
[----:B------:R-:W-:Y:S01]  /*0230*/  IMAD.MOV.U32 R2, RZ, RZ, RZ ;  /* 0x000000ffff027224 */ /* 0x000fe200078e00ff */
[----:B------:R-:W2:Y:S01]  /*0240*/  @!P0 LDG.E.EL R0, desc[UR4][R4.64] ;  /* 0x0000000404008981 */ /* 0x000ea2000c2e1900 */
[----:B------:R-:W-:Y:S02]  /*0250*/  IMAD R6, R7, -0x5b00, R3 ;  /* 0xffffa50007067824 */ /* 0x000fe400078e0203 */
[----:B------:R-:W-:-:S02]  /*0260*/  VIADD R12, R17, 0xfffffc00 ;  /* 0xfffffc00110c7836 */ /* 0x000fc40000000000 */
[----:B------:R3:W2:Y:S01]  /*0270*/  @!P0 LDG.E.EL R2, desc[UR4][R4.64] ;  /* 0x0000000404028981 */ /* 0x0006a2000c2e1900 */
[--C-:B------:R-:W-:Y:S01]  /*0280*/  IMAD.IADD R6, R6, 0x1, R9.reuse ;  /* 0x0000000106067824 */ /* 0x100fe200078e0209 */
[----:B------:R-:W-:Y:S02]  /*0290*/  SHF.R.S32.HI R9, RZ, 0x1f, R9 ;  /* 0x0000001fff097819 */ /* 0x000fe40000011409 */
[----:B------:R-:W-:Y:S02]  /*02a0*/  ISETP.LT.U32.AND P3, PT, R12, 0x198, !P0 ;  /* 0x000001980c00780c */ /* 0x000fe40004761070 */
[----:B------:R-:W-:Y:S02]  /*02b0*/  IADD3.X R8, R8, R10, R9, P1, P2 ;  /* 0x0000000a08087210 */ /* 0x000fe40000fe4409 */
[----:B------:R-:W-:Y:S01]  /*02c0*/  ISETP.GT.AND P4, PT, R17, 0x597, !P0 ;  /* 0x000005971100780c */ /* 0x000fe20004784270 */
[----:B------:R-:W-:Y:S01]  /*02d0*/  IMAD R7, R7, -0x1800, R6 ;  /* 0xffffe80007077824 */ /* 0x000fe200078e0206 */
[C---:B------:R-:W-:Y:S01]  /*02e0*/  LEA R18, P1, R11.reuse, UR6, 0x2 ;  /* 0x000000060b127c11 */ /* 0x040fe2000f8210ff */
[----:B------:R-:W1:Y:S03]  /*02f0*/  LDC.64 R12, c[0x0][0x240] ;  /* 0x00009000ff0c7b82 */ /* 0x000e660000000a00 */
[----:B------:R-:W-:-:S02]  /*0300*/  LEA.HI.X R19, R11, UR7, R8, 0x2, P1 ;  /* 0x000000070b137c11 */ /* 0x000fc400088f1408 */
[----:B------:R-:W-:Y:S02]  /*0310*/  CS2R R8, SRZ ;  /* 0x0000000000087805 */ /* 0x000fe4000001ff00 */
[----:B------:R-:W-:Y:S01]  /*0320*/  CS2R R10, SRZ ;  /* 0x00000000000a7805 */ /* 0x000fe2000001ff00 */
[----:B----4-:R-:W-:-:S03]  /*0330*/  IMAD.WIDE R22, R7, 0x4, R22 ;  /* 0x0000000407167825 */ /* 0x010fc600078e0216 */
[----:B------:R4:W2:Y:S04]  /*0340*/  @P3 LDG.E.64 R8, desc[UR4][R18.64+-0x10000] ;  /* 0xff00000412083981 */ /* 0x0008a8000c1e1b00 */
[----:B------:R-:W2:Y:S01]  /*0350*/  @P4 LDG.E.64 R10, desc[UR4][R22.64+-0x6600] ;  /* 0xff9a0004160a4981 */ /* 0x000ea2000c1e1b00 */
[----:B------:R-:W-:-:S04]  /*0360*/  ISETP.GE.AND P1, PT, R17, 0x400, PT ;  /* 0x000004001100780c */ /* 0x000fc80003f26270 */
[----:B------:R-:W-:Y:S01]  /*0370*/  ISETP.LT.AND P2, PT, R3, 0x16c00, !P1 ;  /* 0x00016c000300780c */ /* 0x000fe20004f41270 */
[----:B-----5:R-:W-:Y:S01]  /*0380*/  IMAD.WIDE R26, R6, 0x4, R26 ;  /* 0x00000004061a7825 */ /* 0x020fe200078e021a */
[----:B---3--:R-:W-:Y:S02]  /*0390*/  CS2R R4, SRZ ;  /* 0x0000000000047805 */ /* 0x008fe4000001ff00 */
[----:B------:R-:W-:Y:S02]  /*03a0*/  CS2R R6, SRZ ;  /* 0x0000000000067805 */ /* 0x000fe4000001ff00 */
[----:B----4-:R-:W-:Y:S01]  /*03b0*/  CS2R R18, SRZ ;  /* 0x0000000000127805 */ /* 0x010fe2000001ff00 */
[----:B0-----:R-:W-:Y:S01]  /*03c0*/  IMAD.WIDE R24, R17, 0x4, R20 ;  /* 0x0000000411187825 */ /* 0x001fe200078e0214 */
[----:B------:R-:W-:-:S04]  /*03d0*/  CS2R R20, SRZ ;  /* 0x0000000000147805 */ /* 0x000fc8000001ff00 */
[----:B------:R-:W3:Y:S04]  /*03e0*/  @!P0 LDG.E.EL R19, desc[UR4][R24.64] ;  /* 0x0000000418138981 */ /* 0x000ee8000c2e1900 */
[----:B------:R-:W4:Y:S04]  /*03f0*/  @P2 LDG.E.64 R4, desc[UR4][R26.64] ;  /* 0x000000041a042981 */ /* 0x000f28000c1e1b00 */
[----:B------:R0:W5:Y:S01]  /*0400*/  @P2 LDG.E.64 R6, desc[UR4][R22.64] ;  /* 0x0000000416062981 */ /* 0x000162000c1e1b00 */
[----:B------:R-:W-:-:S03]  /*0410*/  IMAD.MOV.U32 R16, RZ, RZ, RZ ;  /* 0x000000ffff107224 */ /* 0x000fc600078e00ff */
[----:B------:R-:W3:Y:S01]  /*0420*/  @!P0 LDG.E.EL R20, desc[UR4][R24.64] ;  /* 0x0000000418148981 */ /* 0x000ee2000c2e1900 */
[----:B-1----:R-:W-:-:S04]  /*0430*/  IMAD.WIDE R14, R17, 0x4, R14 ;  /* 0x00000004110e7825 */ /* 0x002fc800078e020e */
[C---:B------:R-:W-:Y:S01]  /*0440*/  IMAD.WIDE R12, R17.reuse, 0x4, R12 ;  /* 0x00000004110c7825 */ /* 0x040fe200078e020c */
[----:B------:R-:W3:Y:S03]  /*0450*/  @!P0 LDG.E.EL R18, desc[UR4][R14.64] ;  /* 0x000000040e128981 */ /* 0x000ee6000c2e1900 */
[----:B0-----:R-:W-:Y:S01]  /*0460*/  IMAD.MOV.U32 R23, RZ, RZ, RZ ;  /* 0x000000ffff177224 */ /* 0x001fe200078e00ff */
[----:B------:R0:W3:Y:S04]  /*0470*/  @!P0 LDG.E.EL R16, desc[UR4][R14.64] ;  /* 0x000000040e108981 */ /* 0x0000e8000c2e1900 */
[----:B------:R-:W3:Y:S04]  /*0480*/  @!P0 LDG.E.EL R21, desc[UR4][R12.64] ;  /* 0x000000040c158981 */ /* 0x000ee8000c2e1900 */
[----:B------:R1:W3:Y:S01]  /*0490*/  @!P0 LDG.E.EL R23, desc[UR4][R12.64] ;  /* 0x000000040c178981 */ /* 0x0002e2000c2e1900 */
[----:B------:R-:W-:Y:S01]  /*04a0*/  ISETP.GE.AND P5, PT, R17, 0x598, PT ;  /* 0x000005981100780c */ /* 0x000fe20003fa6270 */
[----:B0-----:R-:W-:-:S02]  /*04b0*/  IMAD.MOV.U32 R15, RZ, RZ, 0x3e800000 ;  /* 0x3e800000ff0f7424 */ /* 0x001fc400078e00ff */
[----:B--2---:R-:W-:Y:S01]  /*04c0*/  FADD R0, R0, 0.0010000000474974513054 ;  /* 0x3a83126f00007421 */ /* 0x004fe20000000000 */
[----:B------:R-:W-:-:S05]  /*04d0*/  FADD R2, R2, 0.0010000000474974513054 ;  /* 0x3a83126f02027421 */ /* 0x000fca0000000000 */
[----:B------:R-:W0:Y:S08]  /*04e0*/  MUFU.SQRT R0, R0 ;  /* 0x0000000000007308 */ /* 0x000e300000002000 */
[----:B------:R-:W2:Y:S01]  /*04f0*/  MUFU.SQRT R2, R2 ;  /* 0x0000000200027308 */ /* 0x000ea20000002000 */
[----:B------:R-:W-:Y:S02]  /*0500*/  SEL R9, R9, RZ, P3 ;  /* 0x000000ff09097207 */ /* 0x000fe40001800000 */
[----:B------:R-:W-:-:S02]  /*0510*/  SEL R8, R8, RZ, P3 ;  /* 0x000000ff08087207 */ /* 0x000fc40001800000 */
[----:B------:R-:W-:Y:S02]  /*0520*/  @P5 SEL R9, R11, RZ, P4 ;  /* 0x000000ff0b095207 */ /* 0x000fe40002000000 */
[----:B------:R-:W-:Y:S02]  /*0530*/  @P5 SEL R8, R10, RZ, P4 ;  /* 0x000000ff0a085207 */ /* 0x000fe40002000000 */
[----:B0-----:R-:W-:Y:S01]  /*0540*/  FSETP.GT.AND P3, PT, R0, 8.50705917302346158658e+37, PT ;  /* 0x7e8000000000780b */ /* 0x001fe20003f64000 */
[----:B------:R-:W0:Y:S01]  /*0550*/  LDC.64 R10, c[0x0][0x248] ;  /* 0x00009200ff0a7b82 */ /* 0x000e220000000a00 */
[----:B--2---:R-:W-:Y:S02]  /*0560*/  FSETP.GT.AND P4, PT, R2, 8.50705917302346158658e+37, PT ;  /* 0x7e8000000200780b */ /* 0x004fe40003f84000 */
[----:B------:R-:W-:Y:S02]  /*0570*/  FSETP.GEU.AND P5, PT, R0, 1.175494350822287508e-38, PT ;  /* 0x008000000000780b */ /* 0x000fe40003fae000 */
[----:B------:R-:W-:-:S07]  /*0580*/  FSETP.GEU.AND P6, PT, R2, 1.175494350822287508e-38, PT ;  /* 0x008000000200780b */ /* 0x000fce0003fce000 */
[----:B------:R-:W-:Y:S02]  /*0590*/  @P3 FMUL R0, R0, 0.25 ;  /* 0x3e80000000003820 */ /* 0x000fe40000400000 */
[----:B------:R-:W-:Y:S02]  /*05a0*/  @P4 FMUL R2, R2, 0.25 ;  /* 0x3e80000002024820 */ /* 0x000fe40000400000 */
[----:B------:R-:W-:Y:S02]  /*05b0*/  @!P5 FMUL R0, R0, 16777216 ;  /* 0x4b8000000000d820 */ /* 0x000fe40000400000 */
[----:B------:R-:W-:-:S04]  /*05c0*/  @!P6 FMUL R2, R2, 16777216 ;  /* 0x4b8000000202e820 */ /* 0x000fc80000400000 */
[----:B------:R-:W2:Y:S01]  /*05d0*/  MUFU.RCP R0, R0 ;  /* 0x0000000000007308 */ /* 0x000ea20000001000 */
[----:B-1----:R-:W-:-:S07]  /*05e0*/  FSEL R13, R15, 1, P3 ;  /* 0x3f8000000f0d7808 */ /* 0x002fce0001800000 */
[----:B------:R-:W1:Y:S01]  /*05f0*/  MUFU.RCP R2, R2 ;  /* 0x0000000200027308 */ /* 0x000e620000001000 */
[----:B----4-:R-:W-:Y:S02]  /*0600*/  SEL R12, R4, RZ, P2 ;  /* 0x000000ff040c7207 */ /* 0x010fe40001000000 */
[----:B------:R-:W-:Y:S02]  /*0610*/  SEL R14, R5, RZ, P2 ;  /* 0x000000ff050e7207 */ /* 0x000fe40001000000 */
[----:B-----5:R-:W-:Y:S01]  /*0620*/  SEL R17, R6, RZ, P2 ;  /* 0x000000ff06117207 */ /* 0x020fe20001000000 */
[----:B------:R-:W4:Y:S01]  /*0630*/  LDC.64 R4, c[0x0][0x250] ;  /* 0x00009400ff047b82 */ /* 0x000f220000000a00 */
[----:B------:R-:W-:Y:S02]  /*0640*/  FSEL R15, R15, 1, P4 ;  /* 0x3f8000000f0f7808 */ /* 0x000fe40002000000 */
[----:B------:R-:W-:Y:S01]  /*0650*/  SEL R7, R7, RZ, P2 ;  /* 0x000000ff07077207 */ /* 0x000fe20001000000 */
[----:B------:R-:W-:Y:S01]  /*0660*/  @!P5 FMUL R13, R13, 16777216 ;  /* 0x4b8000000d0dd820 */ /* 0x000fe20000400000 */
[----:B------:R-:W-:Y:S01]  /*0670*/  @!P1 FADD R8, R12, R17 ;  /* 0x000000110c089221 */ /* 0x000fe20000000000 */
[----:B------:R-:W-:-:S02]  /*0680*/  @!P6 FMUL R15, R15, 16777216 ;  /* 0x4b8000000f0fe820 */ /* 0x000fc40000400000 */
[----:B------:R-:W-:Y:S01]  /*0690*/  @!P1 FADD R9, R14, R7 ;  /* 0x000000070e099221 */ /* 0x000fe20000000000 */
[----:B--2---:R-:W-:Y:S01]  /*06a0*/  FMUL R0, R0, R13 ;  /* 0x0000000d00007220 */ /* 0x004fe20000400000 */
[----:B-1----:R-:W-:Y:S01]  /*06b0*/  FMUL R15, R2, R15 ;  /* 0x0000000f020f7220 */ /* 0x002fe20000400000 */
[----:B---3--:R-:W-:Y:S01]  /*06c0*/  FADD R19, R8, -R19 ;  /* 0x8000001308137221 */ /* 0x008fe20000000000 */
[----:B------:R-:W-:-:S03]  /*06d0*/  FADD R20, R9, -R20 ;  /* 0x8000001409147221 */ /* 0x000fc60000000000 */
[----:B------:R-:W-:Y:S01]  /*06e0*/  FMUL R0, R19, R0 ;  /* 0x0000000013007220 */ /* 0x000fe20000400000 */
[----:B------:R-:W-:Y:S01]  /*06f0*/  FMUL R20, R20, R15 ;  /* 0x0000000f14147220 */ /* 0x000fe20000400000 */
[----:B0-----:R-:W-:-:S04]  /*0700*/  IMAD.WIDE R10, R3, 0x4, R10 ;  /* 0x00000004030a7825 */ /* 0x001fc800078e020a */
[----:B------:R-:W-:Y:S01]  /*0710*/  FFMA R0, R0, R18, R21 ;  /* 0x0000001200007223 */ /* 0x000fe20000000015 */
[----:B------:R-:W-:Y:S01]  /*0720*/  FFMA R16, R20, R16, R23 ;  /* 0x0000001014107223 */ /* 0x000fe20000000017 */
[----:B------:R0:W-:Y:S03]  /*0730*/  @!P0 STG.E.64 desc[UR4][R10.64], R8 ;  /* 0x000000080a008986 */ /* 0x0001e6000c101b04 */
[----:B------:R-:W-:Y:S02]  /*0740*/  FSETP.GEU.AND P1, PT, R0, RZ, PT ;  /* 0x000000ff0000720b */ /* 0x000fe40003f2e000 */
[----:B------:R-:W-:Y:S01]  /*0750*/  FSETP.GEU.AND P2, PT, R16, RZ, PT ;  /* 0x000000ff1000720b */ /* 0x000fe20003f4e000 */
[----:B----4-:R-:W-:Y:S01]  /*0760*/  IMAD.WIDE R4, R3, 0x4, R4 ;  /* 0x0000000403047825 */ /* 0x010fe200078e0204 */
[----:B------:R-:W-:Y:S02]  /*0770*/  FSEL R2, R0, RZ, P1 ;  /* 0x000000ff00027208 */ /* 0x000fe40000800000 */
[----:B------:R-:W-:Y:S01]  /*0780*/  FSEL R3, R16, RZ, P2 ;  /* 0x000000ff10037208 */ /* 0x000fe20001000000 */
[----:B0-----:R-:W-:Y:S08]  /*0790*/  @P0 EXIT ;  /* 0x000000000000094d */ /* 0x001ff00003800000 */
[----:B------:R-:W-:Y:S01]  /*07a0*/  STG.E.64 desc[UR4][R4.64], R2 ;  /* 0x0000000204007986 */ /* 0x000fe2000c101b04 */
[----:B------:R-:W-:Y:S05]  /*07b0*/  EXIT ;  /* 0x000000000000794d */ /* 0x000fea0003800000 */
.L_x_0:
[----:B------:R-:W-:-:S00]  /*07c0*/  BRA `(.L_x_0) ;  /* 0xfffffffc00fc7947 */ /* 0x000fc0000383ffff */
[----:B------:R-:W-:-:S00]  /*07d0*/  NOP ;  /* 0x0000000000007918 */ /* 0x000fc00000000000 */
        /* <DEDUP_REMOVED lines=10> */
.L_x_1:


//--------------------- .nv.global.init           --------------------------
	.section	.nv.global.init,"aw",@progbits
.nv.global.init:
	.type		_$_str,@object
	.size		_$_str,(_$_str_$_2 - _$_str)
_$_str:
        /*0000*/ 	.byte	0x5f, 0x5f, 0x43, 0x55, 0x44, 0x41, 0x5f, 0x46, 0x54, 0x5a, 0x00
	.type		_$_str_$_2,@object
	.size		_$_str_$_2,(.L_1 - _$_str_$_2)
_$_str_$_2:
        /*000b*/ 	.byte	0x5f, 0x5f, 0x43, 0x55, 0x44, 0x41, 0x5f, 0x50, 0x52, 0x45, 0x43, 0x5f, 0x53, 0x51, 0x52, 0x54
        /*001b*/ 	.byte	0x00
.L_1:


//--------------------- .nv.constant0.triton_poi_fused__native_batch_norm_legit_no_training_cat_relu_43 --------------------------
	.section	.nv.constant0.triton_poi_fused__native_batch_norm_legit_no_training_cat_relu_43,"a",@progbits
	.sectionflags	@""
	.align	4
.nv.constant0.triton_poi_fused__native_batch_norm_legit_no_training_cat_relu_43:
	.zero		604
